//
// Generated by NVIDIA NVVM Compiler
//
// Compiler Build ID: CL-36424714
// Cuda compilation tools, release 13.0, V13.0.88
// Based on NVVM 20.0.0
//

.version 9.0
.target sm_100
.address_size 64

	// .globl	_Z6MatMulPKfS0_Pfi
// _ZZ6MatMulPKfS0_PfiE3Mds has been demoted
// _ZZ6MatMulPKfS0_PfiE3Nds has been demoted

.visible .entry _Z6MatMulPKfS0_Pfi(
	.param .u64 .ptr .align 1 _Z6MatMulPKfS0_Pfi_param_0,
	.param .u64 .ptr .align 1 _Z6MatMulPKfS0_Pfi_param_1,
	.param .u64 .ptr .align 1 _Z6MatMulPKfS0_Pfi_param_2,
	.param .u32 _Z6MatMulPKfS0_Pfi_param_3
)
{
	.reg .pred 	%p<10>;
	.reg .b32 	%r<119>;
	.reg .b32 	%f<143>;
	.reg .b64 	%rd<48>;
	// demoted variable
	.shared .align 4 .b8 _ZZ6MatMulPKfS0_PfiE3Mds[16];
	// demoted variable
	.shared .align 4 .b8 _ZZ6MatMulPKfS0_PfiE3Nds[16];
	ld.param.u64 	%rd4, [_Z6MatMulPKfS0_Pfi_param_0];
	ld.param.u64 	%rd5, [_Z6MatMulPKfS0_Pfi_param_1];
	ld.param.u32 	%r49, [_Z6MatMulPKfS0_Pfi_param_3];
	cvta.to.global.u64 	%rd1, %rd5;
	cvta.to.global.u64 	%rd2, %rd4;
	mov.u32 	%r50, %ctaid.x;
	mov.u32 	%r51, %ctaid.y;
	mov.u32 	%r1, %tid.x;
	mov.u32 	%r2, %tid.y;
	shl.b32 	%r52, %r51, 1;
	add.s32 	%r3, %r52, %r2;
	shl.b32 	%r4, %r50, 1;
	add.s32 	%r5, %r4, %r1;
	shr.u32 	%r53, %r49, 31;
	add.s32 	%r54, %r49, %r53;
	shr.s32 	%r6, %r54, 1;
	setp.lt.s32 	%p1, %r49, 2;
	mov.f32 	%f142, 0f00000000;
	@%p1 bra 	$L__BB0_12;
	mad.lo.s32 	%r7, %r49, %r3, %r1;
	shl.b32 	%r56, %r2, 3;
	mov.u32 	%r57, _ZZ6MatMulPKfS0_PfiE3Mds;
	add.s32 	%r8, %r57, %r56;
	shl.b32 	%r58, %r1, 2;
	add.s32 	%r9, %r8, %r58;
	mov.u32 	%r59, _ZZ6MatMulPKfS0_PfiE3Nds;
	add.s32 	%r11, %r59, %r58;
	add.s32 	%r10, %r11, %r56;
	add.s32 	%r60, %r6, -1;
	setp.lt.u32 	%p2, %r60, 7;
	mov.f32 	%f142, 0f00000000;
	mov.b32 	%r117, 0;
	@%p2 bra 	$L__BB0_4;
	and.b32  	%r61, %r6, 1073741816;
	neg.s32 	%r115, %r61;
	add.s32 	%r62, %r2, 14;
	mad.lo.s32 	%r63, %r49, %r62, %r1;
	add.s32 	%r113, %r63, %r4;
	add.s32 	%r64, %r2, 12;
	mad.lo.s32 	%r65, %r49, %r64, %r1;
	add.s32 	%r112, %r65, %r4;
	add.s32 	%r66, %r2, 10;
	mad.lo.s32 	%r67, %r49, %r66, %r1;
	add.s32 	%r111, %r67, %r4;
	add.s32 	%r68, %r2, 8;
	mad.lo.s32 	%r69, %r49, %r68, %r1;
	add.s32 	%r110, %r69, %r4;
	add.s32 	%r70, %r2, 6;
	mad.lo.s32 	%r71, %r49, %r70, %r1;
	add.s32 	%r109, %r71, %r4;
	add.s32 	%r72, %r2, 4;
	mad.lo.s32 	%r73, %r49, %r72, %r1;
	add.s32 	%r108, %r73, %r4;
	add.s32 	%r74, %r2, 2;
	mad.lo.s32 	%r75, %r49, %r74, %r1;
	add.s32 	%r107, %r75, %r4;
	mad.lo.s32 	%r76, %r2, %r49, %r1;
	add.s32 	%r106, %r76, %r4;
	mov.f32 	%f142, 0f00000000;
	mov.u32 	%r114, %r7;
$L__BB0_3:
	.pragma "nounroll";
	and.b32  	%r117, %r6, 1073741816;
	mul.wide.s32 	%rd6, %r114, 4;
	add.s64 	%rd7, %rd2, %rd6;
	ld.global.f32 	%f17, [%rd7];
	st.shared.f32 	[%r9], %f17;
	mul.wide.u32 	%rd8, %r106, 4;
	add.s64 	%rd9, %rd1, %rd8;
	ld.global.f32 	%f18, [%rd9];
	st.shared.f32 	[%r10], %f18;
	bar.sync 	0;
	ld.shared.f32 	%f19, [%r8];
	ld.shared.f32 	%f20, [%r11];
	fma.rn.f32 	%f21, %f19, %f20, %f142;
	ld.shared.f32 	%f22, [%r8+4];
	ld.shared.f32 	%f23, [%r11+8];
	fma.rn.f32 	%f24, %f22, %f23, %f21;
	bar.sync 	0;
	ld.global.f32 	%f25, [%rd7+8];
	st.shared.f32 	[%r9], %f25;
	mul.wide.u32 	%rd10, %r107, 4;
	add.s64 	%rd11, %rd1, %rd10;
	ld.global.f32 	%f26, [%rd11];
	st.shared.f32 	[%r10], %f26;
	bar.sync 	0;
	ld.shared.f32 	%f27, [%r8];
	ld.shared.f32 	%f28, [%r11];
	fma.rn.f32 	%f29, %f27, %f28, %f24;
	ld.shared.f32 	%f30, [%r8+4];
	ld.shared.f32 	%f31, [%r11+8];
	fma.rn.f32 	%f32, %f30, %f31, %f29;
	bar.sync 	0;
	ld.global.f32 	%f33, [%rd7+16];
	st.shared.f32 	[%r9], %f33;
	mul.wide.u32 	%rd12, %r108, 4;
	add.s64 	%rd13, %rd1, %rd12;
	ld.global.f32 	%f34, [%rd13];
	st.shared.f32 	[%r10], %f34;
	bar.sync 	0;
	ld.shared.f32 	%f35, [%r8];
	ld.shared.f32 	%f36, [%r11];
	fma.rn.f32 	%f37, %f35, %f36, %f32;
	ld.shared.f32 	%f38, [%r8+4];
	ld.shared.f32 	%f39, [%r11+8];
	fma.rn.f32 	%f40, %f38, %f39, %f37;
	bar.sync 	0;
	ld.global.f32 	%f41, [%rd7+24];
	st.shared.f32 	[%r9], %f41;
	mul.wide.u32 	%rd14, %r109, 4;
	add.s64 	%rd15, %rd1, %rd14;
	ld.global.f32 	%f42, [%rd15];
	st.shared.f32 	[%r10], %f42;
	bar.sync 	0;
	ld.shared.f32 	%f43, [%r8];
	ld.shared.f32 	%f44, [%r11];
	fma.rn.f32 	%f45, %f43, %f44, %f40;
	ld.shared.f32 	%f46, [%r8+4];
	ld.shared.f32 	%f47, [%r11+8];
	fma.rn.f32 	%f48, %f46, %f47, %f45;
	bar.sync 	0;
	ld.global.f32 	%f49, [%rd7+32];
	st.shared.f32 	[%r9], %f49;
	mul.wide.u32 	%rd16, %r110, 4;
	add.s64 	%rd17, %rd1, %rd16;
	ld.global.f32 	%f50, [%rd17];
	st.shared.f32 	[%r10], %f50;
	bar.sync 	0;
	ld.shared.f32 	%f51, [%r8];
	ld.shared.f32 	%f52, [%r11];
	fma.rn.f32 	%f53, %f51, %f52, %f48;
	ld.shared.f32 	%f54, [%r8+4];
	ld.shared.f32 	%f55, [%r11+8];
	fma.rn.f32 	%f56, %f54, %f55, %f53;
	bar.sync 	0;
	ld.global.f32 	%f57, [%rd7+40];
	st.shared.f32 	[%r9], %f57;
	mul.wide.u32 	%rd18, %r111, 4;
	add.s64 	%rd19, %rd1, %rd18;
	ld.global.f32 	%f58, [%rd19];
	st.shared.f32 	[%r10], %f58;
	bar.sync 	0;
	ld.shared.f32 	%f59, [%r8];
	ld.shared.f32 	%f60, [%r11];
	fma.rn.f32 	%f61, %f59, %f60, %f56;
	ld.shared.f32 	%f62, [%r8+4];
	ld.shared.f32 	%f63, [%r11+8];
	fma.rn.f32 	%f64, %f62, %f63, %f61;
	bar.sync 	0;
	ld.global.f32 	%f65, [%rd7+48];
	st.shared.f32 	[%r9], %f65;
	mul.wide.u32 	%rd20, %r112, 4;
	add.s64 	%rd21, %rd1, %rd20;
	ld.global.f32 	%f66, [%rd21];
	st.shared.f32 	[%r10], %f66;
	bar.sync 	0;
	ld.shared.f32 	%f67, [%r8];
	ld.shared.f32 	%f68, [%r11];
	fma.rn.f32 	%f69, %f67, %f68, %f64;
	ld.shared.f32 	%f70, [%r8+4];
	ld.shared.f32 	%f71, [%r11+8];
	fma.rn.f32 	%f72, %f70, %f71, %f69;
	bar.sync 	0;
	ld.global.f32 	%f73, [%rd7+56];
	st.shared.f32 	[%r9], %f73;
	mul.wide.u32 	%rd22, %r113, 4;
	add.s64 	%rd23, %rd1, %rd22;
	ld.global.f32 	%f74, [%rd23];
	st.shared.f32 	[%r10], %f74;
	bar.sync 	0;
	ld.shared.f32 	%f75, [%r8];
	ld.shared.f32 	%f76, [%r11];
	fma.rn.f32 	%f77, %f75, %f76, %f72;
	ld.shared.f32 	%f78, [%r8+4];
	ld.shared.f32 	%f79, [%r11+8];
	fma.rn.f32 	%f142, %f78, %f79, %f77;
	bar.sync 	0;
	add.s32 	%r115, %r115, 8;
	add.s32 	%r114, %r114, 16;
	shl.b32 	%r77, %r49, 4;
	add.s32 	%r113, %r113, %r77;
	add.s32 	%r112, %r112, %r77;
	add.s32 	%r111, %r111, %r77;
	add.s32 	%r110, %r110, %r77;
	add.s32 	%r109, %r109, %r77;
	add.s32 	%r108, %r108, %r77;
	add.s32 	%r107, %r107, %r77;
	add.s32 	%r106, %r106, %r77;
	setp.ne.s32 	%p3, %r115, 0;
	@%p3 bra 	$L__BB0_3;
$L__BB0_4:
	and.b32  	%r43, %r6, 7;
	setp.eq.s32 	%p4, %r43, 0;
	@%p4 bra 	$L__BB0_12;
	and.b32  	%r44, %r6, 3;
	setp.lt.u32 	%p5, %r43, 4;
	@%p5 bra 	$L__BB0_7;
	shl.b32 	%r78, %r117, 1;
	add.s32 	%r79, %r7, %r78;
	mul.wide.s32 	%rd24, %r79, 4;
	add.s64 	%rd25, %rd2, %rd24;
	ld.global.f32 	%f81, [%rd25];
	st.shared.f32 	[%r9], %f81;
	add.s32 	%r80, %r78, %r2;
	mad.lo.s32 	%r81, %r80, %r49, %r5;
	mul.wide.u32 	%rd26, %r81, 4;
	add.s64 	%rd27, %rd1, %rd26;
	ld.global.f32 	%f82, [%rd27];
	st.shared.f32 	[%r10], %f82;
	bar.sync 	0;
	ld.shared.f32 	%f83, [%r8];
	ld.shared.f32 	%f84, [%r11];
	fma.rn.f32 	%f85, %f83, %f84, %f142;
	ld.shared.f32 	%f86, [%r8+4];
	ld.shared.f32 	%f87, [%r11+8];
	fma.rn.f32 	%f88, %f86, %f87, %f85;
	bar.sync 	0;
	ld.global.f32 	%f89, [%rd25+8];
	st.shared.f32 	[%r9], %f89;
	add.s32 	%r82, %r80, 2;
	mad.lo.s32 	%r83, %r82, %r49, %r5;
	mul.wide.u32 	%rd28, %r83, 4;
	add.s64 	%rd29, %rd1, %rd28;
	ld.global.f32 	%f90, [%rd29];
	st.shared.f32 	[%r10], %f90;
	bar.sync 	0;
	ld.shared.f32 	%f91, [%r8];
	ld.shared.f32 	%f92, [%r11];
	fma.rn.f32 	%f93, %f91, %f92, %f88;
	ld.shared.f32 	%f94, [%r8+4];
	ld.shared.f32 	%f95, [%r11+8];
	fma.rn.f32 	%f96, %f94, %f95, %f93;
	bar.sync 	0;
	ld.global.f32 	%f97, [%rd25+16];
	st.shared.f32 	[%r9], %f97;
	add.s32 	%r84, %r80, 4;
	mad.lo.s32 	%r85, %r84, %r49, %r5;
	mul.wide.u32 	%rd30, %r85, 4;
	add.s64 	%rd31, %rd1, %rd30;
	ld.global.f32 	%f98, [%rd31];
	st.shared.f32 	[%r10], %f98;
	bar.sync 	0;
	ld.shared.f32 	%f99, [%r8];
	ld.shared.f32 	%f100, [%r11];
	fma.rn.f32 	%f101, %f99, %f100, %f96;
	ld.shared.f32 	%f102, [%r8+4];
	ld.shared.f32 	%f103, [%r11+8];
	fma.rn.f32 	%f104, %f102, %f103, %f101;
	bar.sync 	0;
	ld.global.f32 	%f105, [%rd25+24];
	st.shared.f32 	[%r9], %f105;
	add.s32 	%r86, %r80, 6;
	mad.lo.s32 	%r87, %r86, %r49, %r5;
	mul.wide.u32 	%rd32, %r87, 4;
	add.s64 	%rd33, %rd1, %rd32;
	ld.global.f32 	%f106, [%rd33];
	st.shared.f32 	[%r10], %f106;
	bar.sync 	0;
	ld.shared.f32 	%f107, [%r8];
	ld.shared.f32 	%f108, [%r11];
	fma.rn.f32 	%f109, %f107, %f108, %f104;
	ld.shared.f32 	%f110, [%r8+4];
	ld.shared.f32 	%f111, [%r11+8];
	fma.rn.f32 	%f142, %f110, %f111, %f109;
	bar.sync 	0;
	sub.s32 	%r88, %r78, %r117;
	add.s32 	%r117, %r88, 4;
$L__BB0_7:
	setp.eq.s32 	%p6, %r44, 0;
	@%p6 bra 	$L__BB0_12;
	setp.eq.s32 	%p7, %r44, 1;
	@%p7 bra 	$L__BB0_10;
	shl.b32 	%r89, %r117, 1;
	add.s32 	%r90, %r7, %r89;
	mul.wide.s32 	%rd34, %r90, 4;
	add.s64 	%rd35, %rd2, %rd34;
	ld.global.f32 	%f113, [%rd35];
	st.shared.f32 	[%r9], %f113;
	add.s32 	%r91, %r89, %r2;
	mad.lo.s32 	%r92, %r91, %r49, %r5;
	mul.wide.u32 	%rd36, %r92, 4;
	add.s64 	%rd37, %rd1, %rd36;
	ld.global.f32 	%f114, [%rd37];
	st.shared.f32 	[%r10], %f114;
	bar.sync 	0;
	ld.shared.f32 	%f115, [%r8];
	ld.shared.f32 	%f116, [%r11];
	fma.rn.f32 	%f117, %f115, %f116, %f142;
	ld.shared.f32 	%f118, [%r8+4];
	ld.shared.f32 	%f119, [%r11+8];
	fma.rn.f32 	%f120, %f118, %f119, %f117;
	bar.sync 	0;
	ld.global.f32 	%f121, [%rd35+8];
	st.shared.f32 	[%r9], %f121;
	add.s32 	%r93, %r91, 2;
	mad.lo.s32 	%r94, %r93, %r49, %r5;
	mul.wide.u32 	%rd38, %r94, 4;
	add.s64 	%rd39, %rd1, %rd38;
	ld.global.f32 	%f122, [%rd39];
	st.shared.f32 	[%r10], %f122;
	bar.sync 	0;
	ld.shared.f32 	%f123, [%r8];
	ld.shared.f32 	%f124, [%r11];
	fma.rn.f32 	%f125, %f123, %f124, %f120;
	ld.shared.f32 	%f126, [%r8+4];
	ld.shared.f32 	%f127, [%r11+8];
	fma.rn.f32 	%f142, %f126, %f127, %f125;
	bar.sync 	0;
	sub.s32 	%r95, %r89, %r117;
	add.s32 	%r117, %r95, 2;
$L__BB0_10:
	and.b32  	%r96, %r6, 1;
	setp.eq.b32 	%p8, %r96, 1;
	not.pred 	%p9, %p8;
	@%p9 bra 	$L__BB0_12;
	shl.b32 	%r97, %r117, 1;
	add.s32 	%r98, %r7, %r97;
	mul.wide.s32 	%rd40, %r98, 4;
	add.s64 	%rd41, %rd2, %rd40;
	ld.global.f32 	%f128, [%rd41];
	st.shared.f32 	[%r9], %f128;
	add.s32 	%r99, %r97, %r2;
	mad.lo.s32 	%r100, %r99, %r49, %r5;
	mul.wide.u32 	%rd42, %r100, 4;
	add.s64 	%rd43, %rd1, %rd42;
	ld.global.f32 	%f129, [%rd43];
	st.shared.f32 	[%r10], %f129;
	bar.sync 	0;
	ld.shared.f32 	%f130, [%r8];
	ld.shared.f32 	%f131, [%r11];
	fma.rn.f32 	%f132, %f130, %f131, %f142;
	ld.shared.f32 	%f133, [%r8+4];
	ld.shared.f32 	%f134, [%r11+8];
	fma.rn.f32 	%f142, %f133, %f134, %f132;
	bar.sync 	0;
$L__BB0_12:
	ld.param.u64 	%rd47, [_Z6MatMulPKfS0_Pfi_param_2];
	cvta.to.global.u64 	%rd44, %rd47;
	mad.lo.s32 	%r105, %r49, %r3, %r5;
	mul.wide.s32 	%rd45, %r105, 4;
	add.s64 	%rd46, %rd44, %rd45;
	st.global.f32 	[%rd46], %f142;
	ret;

}


// ===== COMPILED SASS (sm_100) =====

	.target	sm_100

	.elftype	@"ET_EXEC"


//--------------------- .note.nv.tkinfo           --------------------------
	.section	.note.nv.tkinfo,"",@"SHT_NOTE"
	.sectionflags	@"SHF_NOTE_NV_TKINFO"
	.tkinfo
        /*0018*/ 	.word	0x00000002
        /*0030*/ 	.string	""
        /*0030*/ 	.string	"ptxas"
        /*0030*/ 	.string	"Cuda compilation tools, release 13.0, V13.0.88"
        /*0030*/ 	.string	"Build cuda_13.0.r13.0/compiler.36424714_0"
        /*0030*/ 	.string	"-arch sm_100 -m 64 "



//--------------------- .note.nv.cuinfo           --------------------------
	.section	.note.nv.cuinfo,"",@"SHT_NOTE"
	.sectionflags	@"SHF_NOTE_NV_CUINFO"
        /*0018*/ 	.short	0x0002
        /*001a*/ 	.short	0x0064
        /*001c*/ 	.short	0x0082
	.zero		2


//--------------------- .nv.info                  --------------------------
	.section	.nv.info,"",@"SHT_CUDA_INFO"
	.align	4


	//----- nvinfo : EIATTR_REGCOUNT
	.align		4
        /*0000*/ 	.byte	0x04, 0x2f
        /*0002*/ 	.short	(.L_1 - .L_0)
	.align		4
.L_0:
        /*0004*/ 	.word	index@(_Z6MatMulPKfS0_Pfi)
        /*0008*/ 	.word	0x00000028


	//----- nvinfo : EIATTR_FRAME_SIZE
	.align		4
.L_1:
        /*000c*/ 	.byte	0x04, 0x11
        /*000e*/ 	.short	(.L_3 - .L_2)
	.align		4
.L_2:
        /*0010*/ 	.word	index@(_Z6MatMulPKfS0_Pfi)
        /*0014*/ 	.word	0x00000000


	//----- nvinfo : EIATTR_MIN_STACK_SIZE
	.align		4
.L_3:
        /*0018*/ 	.byte	0x04, 0x12
        /*001a*/ 	.short	(.L_5 - .L_4)
	.align		4
.L_4:
        /*001c*/ 	.word	index@(_Z6MatMulPKfS0_Pfi)
        /*0020*/ 	.word	0x00000000
.L_5:


//--------------------- .nv.compat                --------------------------
	.section	.nv.compat,"",@"SHT_CUDA_COMPAT_INFO"
	.align	4
        /*0000*/ 	.byte	0x02, 0x09, 0x00, 0x00, 0x02, 0x02, 0x01, 0x00, 0x02, 0x05, 0x05, 0x00, 0x03, 0x07, 0x01, 0x01
        /*0010*/ 	.byte	0x02, 0x03, 0x00, 0x00, 0x02, 0x06, 0x01, 0x00, 0x04, 0x0b, 0x08, 0x00, 0x09, 0x00, 0x00, 0x00
        /*0020*/ 	.byte	0x00, 0x00, 0x00, 0x00


//--------------------- .nv.info._Z6MatMulPKfS0_Pfi --------------------------
	.section	.nv.info._Z6MatMulPKfS0_Pfi,"",@"SHT_CUDA_INFO"
	.sectionflags	@""
	.align	4


	//----- nvinfo : EIATTR_CUDA_API_VERSION
	.align		4
        /*0000*/ 	.byte	0x04, 0x37
        /*0002*/ 	.short	(.L_7 - .L_6)
.L_6:
        /*0004*/ 	.word	0x00000082


	//----- nvinfo : EIATTR_KPARAM_INFO
	.align		4
.L_7:
        /*0008*/ 	.byte	0x04, 0x17
        /*000a*/ 	.short	(.L_9 - .L_8)
.L_8:
        /*000c*/ 	.word	0x00000000
        /*0010*/ 	.short	0x0003
        /*0012*/ 	.short	0x0018
        /*0014*/ 	.byte	0x00, 0xf0, 0x11, 0x00


	//----- nvinfo : EIATTR_KPARAM_INFO
	.align		4
.L_9:
        /*0018*/ 	.byte	0x04, 0x17
        /*001a*/ 	.short	(.L_11 - .L_10)
.L_10:
        /*001c*/ 	.word	0x00000000
        /*0020*/ 	.short	0x0002
        /*0022*/ 	.short	0x0010
        /*0024*/ 	.byte	0x00, 0xf5, 0x21, 0x00


	//----- nvinfo : EIATTR_KPARAM_INFO
	.align		4
.L_11:
        /*0028*/ 	.byte	0x04, 0x17
        /*002a*/ 	.short	(.L_13 - .L_12)
.L_12:
        /*002c*/ 	.word	0x00000000
        /*0030*/ 	.short	0x0001
        /*0032*/ 	.short	0x0008
        /*0034*/ 	.byte	0x00, 0xf5, 0x21, 0x00


	//----- nvinfo : EIATTR_KPARAM_INFO
	.align		4
.L_13:
        /*0038*/ 	.byte	0x04, 0x17
        /*003a*/ 	.short	(.L_15 - .L_14)
.L_14:
        /*003c*/ 	.word	0x00000000
        /*0040*/ 	.short	0x0000
        /*0042*/ 	.short	0x0000
        /*0044*/ 	.byte	0x00, 0xf5, 0x21, 0x00


	//----- nvinfo : EIATTR_SPARSE_MMA_MASK
	.align		4
.L_15:
        /*0048*/ 	.byte	0x03, 0x50
        /*004a*/ 	.short	0x0000


	//----- nvinfo : EIATTR_MAXREG_COUNT
	.align		4
        /*004c*/ 	.byte	0x03, 0x1b
        /*004e*/ 	.short	0x00ff


	//----- nvinfo : EIATTR_NUM_BARRIERS
	.align		4
        /*0050*/ 	.byte	0x02, 0x4c
        /*0052*/ 	.byte	0x01
	.zero		1


	//----- nvinfo : EIATTR_MERCURY_ISA_VERSION
	.align		4
        /*0054*/ 	.byte	0x03, 0x5f
        /*0056*/ 	.short	0x0101


	//----- nvinfo : EIATTR_VRC_CTA_INIT_COUNT
	.align		4
        /*0058*/ 	.byte	0x02, 0x4a
	.zero		1
	.zero		1


	//----- nvinfo : EIATTR_EXIT_INSTR_OFFSETS
	.align		4
        /*005c*/ 	.byte	0x04, 0x1c
        /*005e*/ 	.short	(.L_17 - .L_16)


	//   ....[0]....
.L_16:
        /*0060*/ 	.word	0x000012a0


	//----- nvinfo : EIATTR_CBANK_PARAM_SIZE
	.align		4
.L_17:
        /*0064*/ 	.byte	0x03, 0x19
        /*0066*/ 	.short	0x001c


	//----- nvinfo : EIATTR_PARAM_CBANK
	.align		4
        /*0068*/ 	.byte	0x04, 0x0a
        /*006a*/ 	.short	(.L_19 - .L_18)
	.align		4
.L_18:
        /*006c*/ 	.word	index@(.nv.constant0._Z6MatMulPKfS0_Pfi)
        /*0070*/ 	.short	0x0380
        /*0072*/ 	.short	0x001c


	//----- nvinfo : EIATTR_SW_WAR
	.align		4
.L_19:
        /*0074*/ 	.byte	0x04, 0x36
        /*0076*/ 	.short	(.L_21 - .L_20)
.L_20:
        /*0078*/ 	.word	0x00000008
.L_21:


//--------------------- .nv.callgraph             --------------------------
	.section	.nv.callgraph,"",@"SHT_CUDA_CALLGRAPH"
	.align	4
	.sectionentsize	8
	.align		4
        /*0000*/ 	.word	0x00000000
	.align		4
        /*0004*/ 	.word	0xffffffff
	.align		4
        /*0008*/ 	.word	0x00000000
	.align		4
        /*000c*/ 	.word	0xfffffffe
	.align		4
        /*0010*/ 	.word	0x00000000
	.align		4
        /*0014*/ 	.word	0xfffffffd
	.align		4
        /*0018*/ 	.word	0x00000000
	.align		4
        /*001c*/ 	.word	0xfffffffc


//--------------------- .text._Z6MatMulPKfS0_Pfi  --------------------------
	.section	.text._Z6MatMulPKfS0_Pfi,"ax",@progbits
	.align	128
        .global         _Z6MatMulPKfS0_Pfi
        .type           _Z6MatMulPKfS0_Pfi,@function
        .size           _Z6MatMulPKfS0_Pfi,(.L_x_6 - _Z6MatMulPKfS0_Pfi)
        .other          _Z6MatMulPKfS0_Pfi,@"STO_CUDA_ENTRY STV_DEFAULT"
_Z6MatMulPKfS0_Pfi:
.text._Z6MatMulPKfS0_Pfi:
[----:B------:R-:W-:Y:S08]  /*0000*/  LDC R1, c[0x0][0x37c] ;  /* 0x0000df00ff017b82 */ /* 0x000ff00000000800 */
[----:B------:R-:W0:Y:S01]  /*0010*/  LDC R3, c[0x0][0x398] ;  /* 0x0000e600ff037b82 */ /* 0x000e220000000800 */
[----:B------:R-:W1:Y:S01]  /*0020*/  S2R R5, SR_CTAID.Y ;  /* 0x0000000000057919 */ /* 0x000e620000002600 */
[----:B------:R-:W2:Y:S01]  /*0030*/  LDCU.64 UR8, c[0x0][0x358] ;  /* 0x00006b00ff0877ac */ /* 0x000ea20008000a00 */
[----:B------:R-:W-:Y:S01]  /*0040*/  HFMA2 R15, -RZ, RZ, 0, 0 ;  /* 0x00000000ff0f7431 */ /* 0x000fe200000001ff */
[----:B------:R-:W1:Y:S01]  /*0050*/  S2R R0, SR_TID.Y ;  /* 0x0000000000007919 */ /* 0x000e620000002200 */
[----:B------:R-:W3:Y:S01]  /*0060*/  S2R R14, SR_CTAID.X ;  /* 0x00000000000e7919 */ /* 0x000ee20000002500 */
[----:B------:R-:W3:Y:S01]  /*0070*/  S2R R25, SR_TID.X ;  /* 0x0000000000197919 */ /* 0x000ee20000002100 */
[----:B0-----:R-:W-:-:S02]  /*0080*/  ISETP.GE.AND P0, PT, R3, 0x2, PT ;  /* 0x000000020300780c */ /* 0x001fc40003f06270 */
[----:B-1----:R-:W-:Y:S02]  /*0090*/  LEA R4, R5, R0, 0x1 ;  /* 0x0000000005047211 */ /* 0x002fe400078e08ff */
[----:B---3--:R-:W-:-:S09]  /*00a0*/  LEA R6, R14, R25, 0x1 ;  /* 0x000000190e067211 */ /* 0x008fd200078e08ff */
[----:B--2---:R-:W-:Y:S05]  /*00b0*/  @!P0 BRA `(.L_x_0) ;  /* 0x0000001000688947 */ /* 0x004fea0003800000 */
[----:B------:R-:W0:Y:S01]  /*00c0*/  S2UR UR6, SR_CgaCtaId ;  /* 0x00000000000679c3 */ /* 0x000e220000008800 */
[-C--:B------:R-:W-:Y:S01]  /*00d0*/  LEA.HI R5, R3, R3.reuse, RZ, 0x1 ;  /* 0x0000000303057211 */ /* 0x080fe200078f08ff */
[----:B------:R-:W-:Y:S01]  /*00e0*/  UMOV UR4, 0x400 ;  /* 0x0000040000047882 */ /* 0x000fe20000000000 */
[----:B------:R-:W-:Y:S01]  /*00f0*/  IMAD R7, R4, R3, R25 ;  /* 0x0000000304077224 */ /* 0x000fe200078e0219 */
[----:B------:R-:W-:Y:S01]  /*0100*/  UIADD3 UR5, UPT, UPT, UR4, 0x10, URZ ;  /* 0x0000001004057890 */ /* 0x000fe2000fffe0ff */
[----:B------:R-:W-:Y:S02]  /*0110*/  SHF.R.S32.HI R5, RZ, 0x1, R5 ;  /* 0x00000001ff057819 */ /* 0x000fe40000011405 */
[----:B------:R-:W-:Y:S02]  /*0120*/  MOV R15, RZ ;  /* 0x000000ff000f7202 */ /* 0x000fe40000000f00 */
[----:B------:R-:W-:-:S04]  /*0130*/  IADD3 R2, PT, PT, R5, -0x1, RZ ;  /* 0xffffffff05027810 */ /* 0x000fc80007ffe0ff */
[----:B------:R-:W-:Y:S02]  /*0140*/  ISETP.GE.U32.AND P0, PT, R2, 0x7, PT ;  /* 0x000000070200780c */ /* 0x000fe40003f06070 */
[----:B------:R-:W-:Y:S01]  /*0150*/  MOV R2, RZ ;  /* 0x000000ff00027202 */ /* 0x000fe20000000f00 */
[----:B0-----:R-:W-:Y:S02]  /*0160*/  ULEA UR4, UR6, UR4, 0x18 ;  /* 0x0000000406047291 */ /* 0x001fe4000f8ec0ff */
[----:B------:R-:W-:-:S04]  /*0170*/  ULEA UR5, UR6, UR5, 0x18 ;  /* 0x0000000506057291 */ /* 0x000fc8000f8ec0ff */
[C---:B------:R-:W-:Y:S02]  /*0180*/  LEA R8, R0.reuse, UR4, 0x3 ;  /* 0x0000000400087c11 */ /* 0x040fe4000f8e18ff */
[C---:B------:R-:W-:Y:S02]  /*0190*/  LEA R9, R25.reuse, UR5, 0x2 ;  /* 0x0000000519097c11 */ /* 0x040fe4000f8e10ff */
[----:B------:R-:W-:Y:S02]  /*01a0*/  LEA R10, R25, R8, 0x2 ;  /* 0x00000008190a7211 */ /* 0x000fe400078e10ff */
[----:B------:R-:W-:Y:S01]  /*01b0*/  LEA R11, R0, R9, 0x3 ;  /* 0x00000009000b7211 */ /* 0x000fe200078e18ff */
[----:B------:R-:W-:Y:S06]  /*01c0*/  @!P0 BRA `(.L_x_1) ;  /* 0x00000008002c8947 */ /* 0x000fec0003800000 */
[C---:B------:R-:W-:Y:S01]  /*01d0*/  IADD3 R2, PT, PT, R0.reuse, 0xe, RZ ;  /* 0x0000000e00027810 */ /* 0x040fe20007ffe0ff */
[CCC-:B------:R-:W-:Y:S01]  /*01e0*/  IMAD R27, R0.reuse, R3.reuse, R25.reuse ;  /* 0x00000003001b7224 */ /* 0x1c0fe200078e0219 */
[C---:B------:R-:W-:Y:S02]  /*01f0*/  IADD3 R12, PT, PT, R0.reuse, 0xc, RZ ;  /* 0x0000000c000c7810 */ /* 0x040fe40007ffe0ff */
[----:B------:R-:W-:Y:S01]  /*0200*/  IADD3 R16, PT, PT, R0, 0xa, RZ ;  /* 0x0000000a00107810 */ /* 0x000fe20007ffe0ff */
[-CC-:B------:R-:W-:Y:S01]  /*0210*/  IMAD R13, R2, R3.reuse, R25.reuse ;  /* 0x00000003020d7224 */ /* 0x180fe200078e0219 */
        /* <DEDUP_REMOVED lines=8> */
[----:B------:R-:W-:Y:S01]  /*02a0*/  LOP3.LUT R12, R5, 0x3ffffff8, RZ, 0xc0, !PT ;  /* 0x3ffffff8050c7812 */ /* 0x000fe200078ec0ff */
[--C-:B------:R-:W-:Y:S01]  /*02b0*/  IMAD R23, R22, R3, R25.reuse ;  /* 0x0000000316177224 */ /* 0x100fe200078e0219 */
[----:B------:R-:W-:Y:S01]  /*02c0*/  LEA R34, R14, R27, 0x1 ;  /* 0x0000001b0e227211 */ /* 0x000fe200078e08ff */
[----:B------:R-:W-:Y:S01]  /*02d0*/  IMAD R25, R24, R3, R25 ;  /* 0x0000000318197224 */ /* 0x000fe200078e0219 */
[----:B------:R-:W-:-:S02]  /*02e0*/  LEA R24, R14, R13, 0x1 ;  /* 0x0000000d0e187211 */ /* 0x000fc400078e08ff */
[C---:B------:R-:W-:Y:S02]  /*02f0*/  LEA R16, R14.reuse, R15, 0x1 ;  /* 0x0000000f0e107211 */ /* 0x040fe400078e08ff */
[C---:B------:R-:W-:Y:S02]  /*0300*/  LEA R26, R14.reuse, R17, 0x1 ;  /* 0x000000110e1a7211 */ /* 0x040fe400078e08ff */
[C---:B------:R-:W-:Y:S02]  /*0310*/  LEA R28, R14.reuse, R19, 0x1 ;  /* 0x000000130e1c7211 */ /* 0x040fe400078e08ff */
[C---:B------:R-:W-:Y:S02]  /*0320*/  LEA R30, R14.reuse, R21, 0x1 ;  /* 0x000000150e1e7211 */ /* 0x040fe400078e08ff */
[C---:B------:R-:W-:Y:S02]  /*0330*/  LEA R32, R14.reuse, R23, 0x1 ;  /* 0x000000170e207211 */ /* 0x040fe400078e08ff */
[----:B------:R-:W-:-:S02]  /*0340*/  LEA R14, R14, R25, 0x1 ;  /* 0x000000190e0e7211 */ /* 0x000fc400078e08ff */
[----:B------:R-:W-:Y:S02]  /*0350*/  MOV R15, RZ ;  /* 0x000000ff000f7202 */ /* 0x000fe40000000f00 */
[----:B------:R-:W-:Y:S02]  /*0360*/  MOV R2, R7 ;  /* 0x0000000700027202 */ /* 0x000fe40000000f00 */
[----:B------:R-:W-:-:S07]  /*0370*/  IADD3 R13, PT, PT, -R12, RZ, RZ ;  /* 0x000000ff0c0d7210 */ /* 0x000fce0007ffe1ff */
.L_x_2:
[----:B------:R-:W0:Y:S08]  /*0380*/  LDC.64 R36, c[0x0][0x380] ;  /* 0x0000e000ff247b82 */ /* 0x000e300000000a00 */
[----:B------:R-:W1:Y:S01]  /*0390*/  LDC.64 R20, c[0x0][0x388] ;  /* 0x0000e200ff147b82 */ /* 0x000e620000000a00 */
[----:B0-----:R-:W-:-:S05]  /*03a0*/  IMAD.WIDE R36, R2, 0x4, R36 ;  /* 0x0000000402247825 */ /* 0x001fca00078e0224 */
[----:B------:R-:W2:Y:S01]  /*03b0*/  LDG.E R17, desc[UR8][R36.64] ;  /* 0x0000000824117981 */ /* 0x000ea2000c1e1900 */
[----:B-1----:R-:W-:-:S05]  /*03c0*/  IMAD.WIDE.U32 R22, R34, 0x4, R20 ;  /* 0x0000000422167825 */ /* 0x002fca00078e0014 */
[----:B------:R0:W3:Y:S02]  /*03d0*/  LDG.E R25, desc[UR8][R22.64] ;  /* 0x0000000816197981 */ /* 0x0000e4000c1e1900 */
[----:B0-----:R-:W-:Y:S02]  /*03e0*/  IMAD.WIDE.U32 R22, R14, 0x4, R20 ;  /* 0x000000040e167825 */ /* 0x001fe400078e0014 */
[----:B--2---:R-:W-:Y:S04]  /*03f0*/  STS [R10], R17 ;  /* 0x000000110a007388 */ /* 0x004fe80000000800 */
[----:B---3--:R-:W-:Y:S01]  /*0400*/  STS [R11], R25 ;  /* 0x000000190b007388 */ /* 0x008fe20000000800 */
[----:B------:R-:W-:Y:S06]  /*0410*/  BAR.SYNC.DEFER_BLOCKING 0x0 ;  /* 0x0000000000007b1d */ /* 0x000fec0000010000 */
[----:B------:R-:W-:Y:S04]  /*0420*/  LDS R27, [R9] ;  /* 0x00000000091b7984 */ /* 0x000fe80000000800 */
[----:B------:R-:W-:Y:S04]  /*0430*/  LDS R29, [R9+0x8] ;  /* 0x00000800091d7984 */ /* 0x000fe80000000800 */
[----:B------:R-:W0:Y:S01]  /*0440*/  LDS.64 R18, [R8] ;  /* 0x0000000008127984 */ /* 0x000e220000000a00 */
[----:B------:R-:W-:Y:S06]  /*0450*/  BAR.SYNC.DEFER_BLOCKING 0x0 ;  /* 0x0000000000007b1d */ /* 0x000fec0000010000 */
[----:B------:R-:W2:Y:S04]  /*0460*/  LDG.E R31, desc[UR8][R36.64+0x8] ;  /* 0x00000808241f7981 */ /* 0x000ea8000c1e1900 */
[----:B------:R1:W3:Y:S01]  /*0470*/  LDG.E R33, desc[UR8][R22.64] ;  /* 0x0000000816217981 */ /* 0x0002e2000c1e1900 */
[----:B0-----:R-:W-:-:S04]  /*0480*/  FFMA R18, R18, R27, R15 ;  /* 0x0000001b12127223 */ /* 0x001fc8000000000f */
[----:B------:R-:W-:Y:S01]  /*0490*/  FFMA R29, R29, R19, R18 ;  /* 0x000000131d1d7223 */ /* 0x000fe20000000012 */
[----:B-1----:R-:W-:Y:S01]  /*04a0*/  IMAD.WIDE.U32 R22, R32, 0x4, R20 ;  /* 0x0000000420167825 */ /* 0x002fe200078e0014 */
        /* <DEDUP_REMOVED lines=47> */
[--C-:B-1----:R-:W-:Y:S01]  /*07a0*/  IMAD.WIDE.U32 R22, R16, 0x4, R20.reuse ;  /* 0x0000000410167825 */ /* 0x102fe200078e0014 */
        /* <DEDUP_REMOVED lines=8> */
[----:B------:R1:W3:Y:S02]  /*0830*/  LDG.E R27, desc[UR8][R22.64] ;  /* 0x00000008161b7981 */ /* 0x0002e4000c1e1900 */
[----:B-1----:R-:W-:-:S02]  /*0840*/  IMAD.WIDE.U32 R22, R24, 0x4, R20 ;  /* 0x0000000418167825 */ /* 0x002fc400078e0014 */
[----:B--2---:R-:W-:Y:S04]  /*0850*/  STS [R10], R35 ;  /* 0x000000230a007388 */ /* 0x004fe80000000800 */
[----:B---3--:R-:W-:Y:S01]  /*0860*/  STS [R11], R27 ;  /* 0x0000001b0b007388 */ /* 0x008fe20000000800 */
[----:B------:R-:W-:Y:S06]  /*0870*/  BAR.SYNC.DEFER_BLOCKING 0x0 ;  /* 0x0000000000007b1d */ /* 0x000fec0000010000 */
[----:B------:R-:W-:Y:S04]  /*0880*/  LDS R29, [R9] ;  /* 0x00000000091d7984 */ /* 0x000fe80000000800 */
[----:B------:R-:W-:Y:S04]  /*0890*/  LDS R27, [R9+0x8] ;  /* 0x00000800091b7984 */ /* 0x000fe80000000800 */
[----:B------:R-:W1:Y:S01]  /*08a0*/  LDS.64 R20, [R8] ;  /* 0x0000000008147984 */ /* 0x000e620000000a00 */
[----:B------:R-:W-:Y:S06]  /*08b0*/  BAR.SYNC.DEFER_BLOCKING 0x0 ;  /* 0x0000000000007b1d */ /* 0x000fec0000010000 */
[----:B------:R-:W2:Y:S04]  /*08c0*/  LDG.E R37, desc[UR8][R36.64+0x38] ;  /* 0x0000380824257981 */ /* 0x000ea8000c1e1900 */
[----:B------:R-:W3:Y:S01]  /*08d0*/  LDG.E R22, desc[UR8][R22.64] ;  /* 0x0000000816167981 */ /* 0x000ee2000c1e1900 */
[----:B0-----:R-:W-:Y:S01]  /*08e0*/  FFMA R18, R18, R17, R15 ;  /* 0x0000001112127223 */ /* 0x001fe2000000000f */
[----:B------:R-:W-:-:S03]  /*08f0*/  IADD3 R13, PT, PT, R13, 0x8, RZ ;  /* 0x000000080d0d7810 */ /* 0x000fc60007ffe0ff */
[----:B------:R-:W-:Y:S01]  /*0900*/  FFMA R19, R25, R19, R18 ;  /* 0x0000001319137223 */ /* 0x000fe20000000012 */
[----:B------:R-:W-:-:S03]  /*0910*/  ISETP.NE.AND P0, PT, R13, RZ, PT ;  /* 0x000000ff0d00720c */ /* 0x000fc60003f05270 */
[----:B-1----:R-:W-:-:S04]  /*0920*/  FFMA R20, R20, R29, R19 ;  /* 0x0000001d14147223 */ /* 0x002fc80000000013 */
[----:B------:R-:W-:Y:S01]  /*0930*/  FFMA R21, R27, R21, R20 ;  /* 0x000000151b157223 */ /* 0x000fe20000000014 */
[----:B------:R-:W-:Y:S02]  /*0940*/  IADD3 R2, PT, PT, R2, 0x10, RZ ;  /* 0x0000001002027810 */ /* 0x000fe40007ffe0ff */
[C---:B------:R-:W-:Y:S02]  /*0950*/  LEA R34, R3.reuse, R34, 0x4 ;  /* 0x0000002203227211 */ /* 0x040fe400078e20ff */
[C---:B------:R-:W-:Y:S02]  /*0960*/  LEA R14, R3.reuse, R14, 0x4 ;  /* 0x0000000e030e7211 */ /* 0x040fe400078e20ff */
[C---:B------:R-:W-:Y:S02]  /*0970*/  LEA R32, R3.reuse, R32, 0x4 ;  /* 0x0000002003207211 */ /* 0x040fe400078e20ff */
[C---:B------:R-:W-:Y:S02]  /*0980*/  LEA R30, R3.reuse, R30, 0x4 ;  /* 0x0000001e031e7211 */ /* 0x040fe400078e20ff */
[----:B------:R-:W-:-:S02]  /*0990*/  LEA R28, R3, R28, 0x4 ;  /* 0x0000001c031c7211 */ /* 0x000fc400078e20ff */
[C---:B------:R-:W-:Y:S02]  /*09a0*/  LEA R26, R3.reuse, R26, 0x4 ;  /* 0x0000001a031a7211 */ /* 0x040fe400078e20ff */
[C---:B------:R-:W-:Y:S02]  /*09b0*/  LEA R24, R3.reuse, R24, 0x4 ;  /* 0x0000001803187211 */ /* 0x040fe400078e20ff */
[----:B------:R-:W-:Y:S01]  /*09c0*/  LEA R16, R3, R16, 0x4 ;  /* 0x0000001003107211 */ /* 0x000fe200078e20ff */
[----:B--2---:R-:W-:Y:S04]  /*09d0*/  STS [R10], R37 ;  /* 0x000000250a007388 */ /* 0x004fe80000000800 */
[----:B---3--:R-:W-:Y:S01]  /*09e0*/  STS [R11], R22 ;  /* 0x000000160b007388 */ /* 0x008fe20000000800 */
[----:B------:R-:W-:Y:S06]  /*09f0*/  BAR.SYNC.DEFER_BLOCKING 0x0 ;  /* 0x0000000000007b1d */ /* 0x000fec0000010000 */
[----:B------:R-:W-:Y:S04]  /*0a00*/  LDS R33, [R9] ;  /* 0x0000000009217984 */ /* 0x000fe80000000800 */
[----:B------:R-:W0:Y:S04]  /*0a10*/  LDS.64 R22, [R8] ;  /* 0x0000000008167984 */ /* 0x000e280000000a00 */
[----:B------:R-:W1:Y:S01]  /*0a20*/  LDS R31, [R9+0x8] ;  /* 0x00000800091f7984 */ /* 0x000e620000000800 */
[----:B0-----:R-:W-:-:S04]  /*0a30*/  FFMA R22, R22, R33, R21 ;  /* 0x0000002116167223 */ /* 0x001fc80000000015 */
[----:B-1----:R-:W-:Y:S01]  /*0a40*/  FFMA R15, R31, R23, R22 ;  /* 0x000000171f0f7223 */ /* 0x002fe20000000016 */
[----:B------:R-:W-:Y:S06]  /*0a50*/  BAR.SYNC.DEFER_BLOCKING 0x0 ;  /* 0x0000000000007b1d */ /* 0x000fec0000010000 */
[----:B------:R-:W-:Y:S05]  /*0a60*/  @P0 BRA `(.L_x_2) ;  /* 0xfffffff800440947 */ /* 0x000fea000383ffff */
[----:B------:R-:W-:-:S07]  /*0a70*/  MOV R2, R12 ;  /* 0x0000000c00027202 */ /* 0x000fce0000000f00 */
.L_x_1:
[----:B------:R-:W-:-:S13]  /*0a80*/  LOP3.LUT P0, R12, R5, 0x7, RZ, 0xc0, !PT ;  /* 0x00000007050c7812 */ /* 0x000fda000780c0ff */
[----:B------:R-:W-:Y:S05]  /*0a90*/  @!P0 BRA `(.L_x_0) ;  /* 0x0000000400f08947 */ /* 0x000fea0003800000 */
[----:B------:R-:W-:Y:S02]  /*0aa0*/  ISETP.GE.U32.AND P0, PT, R12, 0x4, PT ;  /* 0x000000040c00780c */ /* 0x000fe40003f06070 */
[----:B------:R-:W-:-:S04]  /*0ab0*/  LOP3.LUT R31, R5, 0x3, RZ, 0xc0, !PT ;  /* 0x00000003051f7812 */ /* 0x000fc800078ec0ff */
[----:B------:R-:W-:-:S07]  /*0ac0*/  ISETP.NE.AND P1, PT, R31, RZ, PT ;  /* 0x000000ff1f00720c */ /* 0x000fce0003f25270 */
[----:B------:R-:W-:Y:S06]  /*0ad0*/  @!P0 BRA `(.L_x_3) ;  /* 0x0000000000f88947 */ /* 0x000fec0003800000 */
[----:B------:R-:W0:Y:S01]  /*0ae0*/  LDC.64 R12, c[0x0][0x380] ;  /* 0x0000e000ff0c7b82 */ /* 0x000e220000000a00 */
[C---:B------:R-:W-:Y:S02]  /*0af0*/  LEA R27, R2.reuse, R0, 0x1 ;  /* 0x00000000021b7211 */ /* 0x040fe400078e08ff */
[----:B------:R-:W-:-:S03]  /*0b00*/  LEA R17, R2, R7, 0x1 ;  /* 0x0000000702117211 */ /* 0x000fc600078e08ff */
[----:B------:R-:W-:Y:S02]  /*0b10*/  IMAD R19, R27, R3, R6 ;  /* 0x000000031b137224 */ /* 0x000fe400078e0206 */
[----:B------:R-:W1:Y:S01]  /*0b20*/  LDC.64 R20, c[0x0][0x388] ;  /* 0x0000e200ff147b82 */ /* 0x000e620000000a00 */
[----:B0-----:R-:W-:-:S05]  /*0b30*/  IMAD.WIDE R12, R17, 0x4, R12 ;  /* 0x00000004110c7825 */ /* 0x001fca00078e020c */
[----:B------:R-:W2:Y:S01]  /*0b40*/  LDG.E R23, desc[UR8][R12.64] ;  /* 0x000000080c177981 */ /* 0x000ea2000c1e1900 */
[----:B-1----:R-:W-:-:S06]  /*0b50*/  IMAD.WIDE.U32 R18, R19, 0x4, R20 ;  /* 0x0000000413127825 */ /* 0x002fcc00078e0014 */
[----:B------:R-:W3:Y:S01]  /*0b60*/  LDG.E R18, desc[UR8][R18.64] ;  /* 0x0000000812127981 */ /* 0x000ee2000c1e1900 */
[----:B------:R-:W-:-:S05]  /*0b70*/  IADD3 R14, PT, PT, R27, 0x2, RZ ;  /* 0x000000021b0e7810 */ /* 0x000fca0007ffe0ff */
[----:B------:R-:W-:-:S04]  /*0b80*/  IMAD R25, R14, R3, R6 ;  /* 0x000000030e197224 */ /* 0x000fc800078e0206 */
[----:B------:R-:W-:Y:S01]  /*0b90*/  IMAD.WIDE.U32 R24, R25, 0x4, R20 ;  /* 0x0000000419187825 */ /* 0x000fe200078e0014 */
[----:B--2---:R0:W-:Y:S04]  /*0ba0*/  STS [R10], R23 ;  /* 0x000000170a007388 */ /* 0x0041e80000000800 */
        /* <DEDUP_REMOVED lines=8> */
[----:B------:R-:W-:-:S05]  /*0c30*/  IADD3 R19, PT, PT, R27, 0x4, RZ ;  /* 0x000000041b137810 */ /* 0x000fca0007ffe0ff */
[----:B------:R-:W-:-:S04]  /*0c40*/  IMAD R19, R19, R3, R6 ;  /* 0x0000000313137224 */ /* 0x000fc800078e0206 */
[----:B0-----:R-:W-:Y:S01]  /*0c50*/  IMAD.WIDE.U32 R22, R19, 0x4, R20 ;  /* 0x0000000413167825 */ /* 0x001fe200078e0014 */
        /* <DEDUP_REMOVED lines=8> */
[----:B------:R-:W3:Y:S01]  /*0ce0*/  LDG.E R22, desc[UR8][R22.64] ;  /* 0x0000000816167981 */ /* 0x000ee2000c1e1900 */
[----:B------:R-:W-:-:S05]  /*0cf0*/  IADD3 R27, PT, PT, R27, 0x6, RZ ;  /* 0x000000061b1b7810 */ /* 0x000fca0007ffe0ff */
[----:B------:R-:W-:-:S04]  /*0d00*/  IMAD R25, R27, R3, R6 ;  /* 0x000000031b197224 */ /* 0x000fc800078e0206 */
[----:B------:R-:W-:Y:S01]  /*0d10*/  IMAD.WIDE.U32 R24, R25, 0x4, R20 ;  /* 0x0000000419187825 */ /* 0x000fe200078e0014 */
[----:B--2---:R-:W-:Y:S04]  /*0d20*/  STS [R10], R35 ;  /* 0x000000230a007388 */ /* 0x004fe80000000800 */
[----:B---3--:R-:W-:Y:S01]  /*0d30*/  STS [R11], R22 ;  /* 0x000000160b007388 */ /* 0x008fe20000000800 */
[----:B------:R-:W-:Y:S06]  /*0d40*/  BAR.SYNC.DEFER_BLOCKING 0x0 ;  /* 0x0000000000007b1d */ /* 0x000fec0000010000 */
[----:B------:R-:W-:Y:S04]  /*0d50*/  LDS R27, [R9] ;  /* 0x00000000091b7984 */ /* 0x000fe80000000800 */
[----:B------:R-:W-:Y:S04]  /*0d60*/  LDS R30, [R9+0x8] ;  /* 0x00000800091e7984 */ /* 0x000fe80000000800 */
[----:B------:R-:W2:Y:S01]  /*0d70*/  LDS.64 R20, [R8] ;  /* 0x0000000008147984 */ /* 0x000ea20000000a00 */
[----:B------:R-:W-:Y:S06]  /*0d80*/  BAR.SYNC.DEFER_BLOCKING 0x0 ;  /* 0x0000000000007b1d */ /* 0x000fec0000010000 */
[----:B------:R-:W3:Y:S04]  /*0d90*/  LDG.E R13, desc[UR8][R12.64+0x18] ;  /* 0x000018080c0d7981 */ /* 0x000ee8000c1e1900 */
[----:B------:R-:W4:Y:S01]  /*0da0*/  LDG.E R24, desc[UR8][R24.64] ;  /* 0x0000000818187981 */ /* 0x000f22000c1e1900 */
[----:B-1----:R-:W-:-:S04]  /*0db0*/  FFMA R15, R16, R14, R15 ;  /* 0x0000000e100f7223 */ /* 0x002fc8000000000f */
[----:B------:R-:W-:-:S04]  /*0dc0*/  FFMA R15, R26, R17, R15 ;  /* 0x000000111a0f7223 */ /* 0x000fc8000000000f */
[----:B0-----:R-:W-:-:S04]  /*0dd0*/  FFMA R15, R18, R29, R15 ;  /* 0x0000001d120f7223 */ /* 0x001fc8000000000f */
[----:B------:R-:W-:-:S04]  /*0de0*/  FFMA R15, R28, R19, R15 ;  /* 0x000000131c0f7223 */ /* 0x000fc8000000000f */
[----:B--2---:R-:W-:-:S04]  /*0df0*/  FFMA R15, R20, R27, R15 ;  /* 0x0000001b140f7223 */ /* 0x004fc8000000000f */
[----:B------:R-:W-:Y:S01]  /*0e00*/  FFMA R15, R30, R21, R15 ;  /* 0x000000151e0f7223 */ /* 0x000fe2000000000f */
[----:B------:R-:W-:-:S04]  /*0e10*/  LEA R2, R2, -R2, 0x1 ;  /* 0x8000000202027211 */ /* 0x000fc800078e08ff */
[----:B------:R-:W-:Y:S01]  /*0e20*/  IADD3 R2, PT, PT, R2, 0x4, RZ ;  /* 0x0000000402027810 */ /* 0x000fe20007ffe0ff */
[----:B---3--:R-:W-:Y:S04]  /*0e30*/  STS [R10], R13 ;  /* 0x0000000d0a007388 */ /* 0x008fe80000000800 */
[----:B----4-:R-:W-:Y:S01]  /*0e40*/  STS [R11], R24 ;  /* 0x000000180b007388 */ /* 0x010fe20000000800 */
[----:B------:R-:W-:Y:S06]  /*0e50*/  BAR.SYNC.DEFER_BLOCKING 0x0 ;  /* 0x0000000000007b1d */ /* 0x000fec0000010000 */
[----:B------:R-:W-:Y:S04]  /*0e60*/  LDS R32, [R9] ;  /* 0x0000000009207984 */ /* 0x000fe80000000800 */
[----:B------:R-:W0:Y:S04]  /*0e70*/  LDS.64 R22, [R8] ;  /* 0x0000000008167984 */ /* 0x000e280000000a00 */
[----:B------:R-:W1:Y:S01]  /*0e80*/  LDS R33, [R9+0x8] ;  /* 0x0000080009217984 */ /* 0x000e620000000800 */
[----:B0-----:R-:W-:-:S04]  /*0e90*/  FFMA R22, R22, R32, R15 ;  /* 0x0000002016167223 */ /* 0x001fc8000000000f */
[----:B-1----:R-:W-:Y:S01]  /*0ea0*/  FFMA R15, R33, R23, R22 ;  /* 0x00000017210f7223 */ /* 0x002fe20000000016 */
[----:B------:R-:W-:Y:S06]  /*0eb0*/  BAR.SYNC.DEFER_BLOCKING 0x0 ;  /* 0x0000000000007b1d */ /* 0x000fec0000010000 */
.L_x_3:
[----:B------:R-:W-:Y:S05]  /*0ec0*/  @!P1 BRA `(.L_x_0) ;  /* 0x0000000000e49947 */ /* 0x000fea0003800000 */
[----:B------:R-:W-:Y:S02]  /*0ed0*/  ISETP.NE.AND P0, PT, R31, 0x1, PT ;  /* 0x000000011f00780c */ /* 0x000fe40003f05270 */
[----:B------:R-:W-:-:S04]  /*0ee0*/  LOP3.LUT R5, R5, 0x1, RZ, 0xc0, !PT ;  /* 0x0000000105057812 */ /* 0x000fc800078ec0ff */
[----:B------:R-:W-:-:S07]  /*0ef0*/  ISETP.NE.U32.AND P1, PT, R5, 0x1, PT ;  /* 0x000000010500780c */ /* 0x000fce0003f25070 */
        /* <DEDUP_REMOVED lines=22> */
[----:B0-----:R-:W-:-:S04]  /*1060*/  FFMA R14, R16, R14, R15 ;  /* 0x0000000e100e7223 */ /* 0x001fc8000000000f */
[----:B------:R-:W-:Y:S01]  /*1070*/  FFMA R17, R23, R17, R14 ;  /* 0x0000001117117223 */ /* 0x000fe2000000000e */
[----:B------:R-:W-:-:S04]  /*1080*/  LEA R2, R2, -R2, 0x1 ;  /* 0x8000000202027211 */ /* 0x000fc800078e08ff */
[----:B------:R-:W-:Y:S01]  /*1090*/  IADD3 R2, PT, PT, R2, 0x2, RZ ;  /* 0x0000000202027810 */ /* 0x000fe20007ffe0ff */
        /* <DEDUP_REMOVED lines=9> */
.L_x_4:
[----:B------:R-:W-:Y:S05]  /*1130*/  @P1 BRA `(.L_x_0) ;  /* 0x0000000000481947 */ /* 0x000fea0003800000 */
[----:B------:R-:W0:Y:S01]  /*1140*/  LDC.64 R12, c[0x0][0x380] ;  /* 0x0000e000ff0c7b82 */ /* 0x000e220000000a00 */
[C---:B------:R-:W-:Y:S02]  /*1150*/  LEA R0, R2.reuse, R0, 0x1 ;  /* 0x0000000002007211 */ /* 0x040fe400078e08ff */
[----:B------:R-:W-:-:S03]  /*1160*/  LEA R7, R2, R7, 0x1 ;  /* 0x0000000702077211 */ /* 0x000fc600078e08ff */
[----:B------:R-:W-:Y:S02]  /*1170*/  IMAD R5, R0, R3, R6 ;  /* 0x0000000300057224 */ /* 0x000fe400078e0206 */
[----:B------:R-:W1:Y:S01]  /*1180*/  LDC.64 R16, c[0x0][0x388] ;  /* 0x0000e200ff107b82 */ /* 0x000e620000000a00 */
[----:B0-----:R-:W-:-:S06]  /*1190*/  IMAD.WIDE R12, R7, 0x4, R12 ;  /* 0x00000004070c7825 */ /* 0x001fcc00078e020c */
[----:B------:R-:W2:Y:S01]  /*11a0*/  LDG.E R13, desc[UR8][R12.64] ;  /* 0x000000080c0d7981 */ /* 0x000ea2000c1e1900 */
[----:B-1----:R-:W-:-:S06]  /*11b0*/  IMAD.WIDE.U32 R16, R5, 0x4, R16 ;  /* 0x0000000405107825 */ /* 0x002fcc00078e0010 */
[----:B------:R-:W3:Y:S04]  /*11c0*/  LDG.E R16, desc[UR8][R16.64] ;  /* 0x0000000810107981 */ /* 0x000ee8000c1e1900 */
        /* <DEDUP_REMOVED lines=9> */
.L_x_0:
[----:B------:R-:W0:Y:S01]  /*1260*/  LDC.64 R8, c[0x0][0x390] ;  /* 0x0000e400ff087b82 */ /* 0x000e220000000a00 */
[----:B------:R-:W-:-:S04]  /*1270*/  IMAD R3, R4, R3, R6 ;  /* 0x0000000304037224 */ /* 0x000fc800078e0206 */
[----:B0-----:R-:W-:-:S05]  /*1280*/  IMAD.WIDE R2, R3, 0x4, R8 ;  /* 0x0000000403027825 */ /* 0x001fca00078e0208 */
[----:B------:R-:W-:Y:S01]  /*1290*/  STG.E desc[UR8][R2.64], R15 ;  /* 0x0000000f02007986 */ /* 0x000fe2000c101908 */
[----:B------:R-:W-:Y:S05]  /*12a0*/  EXIT ;  /* 0x000000000000794d */ /* 0x000fea0003800000 */
.L_x_5:
[----:B------:R-:W-:-:S00]  /*12b0*/  BRA `(.L_x_5) ;  /* 0xfffffffc00fc7947 */ /* 0x000fc0000383ffff */
[----:B------:R-:W-:-:S00]  /*12c0*/  NOP ;  /* 0x0000000000007918 */ /* 0x000fc00000000000 */
        /* <DEDUP_REMOVED lines=11> */
.L_x_6:


//--------------------- .nv.shared._Z6MatMulPKfS0_Pfi --------------------------
	.section	.nv.shared._Z6MatMulPKfS0_Pfi,"aw",@nobits
	.sectionflags	@""
	.align	4
.nv.shared._Z6MatMulPKfS0_Pfi:
	.zero		1056


//--------------------- .nv.shared.reserved.0     --------------------------
	.section	.nv.shared.reserved.0,"aw",@nobits
	.weak		__nv_reservedSMEM_offset_0_alias
	.size		__nv_reservedSMEM_offset_0_alias, 0, 64
	.other		__nv_reservedSMEM_offset_0_alias,@"STO_CUDA_RESERVED_SHARED STV_DEFAULT"
__nv_reservedSMEM_offset_0_alias:
	.zero		0
	.zero		64


//--------------------- .nv.constant0._Z6MatMulPKfS0_Pfi --------------------------
	.section	.nv.constant0._Z6MatMulPKfS0_Pfi,"a",@progbits
	.sectionflags	@""
	.align	4
.nv.constant0._Z6MatMulPKfS0_Pfi:
	.zero		924


//--------------------- SYMBOLS --------------------------

	.type		.nv.reservedSmem.offset0,@object
	.size		.nv.reservedSmem.offset0,0x4
	.type		.nv.reservedSmem.cap,@object
	.size		.nv.reservedSmem.cap,0x4
